	.headerflags	@"EF_CUDA_TEXMODE_UNIFIED EF_CUDA_64BIT_ADDRESS EF_CUDA_ACCELERATORS EF_CUDA_SM90 EF_CUDA_VIRTUAL_SM(EF_CUDA_SM90)"
	.elftype	@"ET_EXEC"


//--------------------- .nv.info                  --------------------------
	.section	.nv.info,"",@"SHT_CUDA_INFO"
	.align	4


	//----- nvinfo : EIATTR_REGCOUNT
	.align		4
        /*0000*/ 	.byte	0x04, 0x2f
        /*0002*/ 	.short	(.L_1 - .L_0)
	.align		4
.L_0:
        /*0004*/ 	.word	index@(triton_poi_fused_mul_transpose_2)
        /*0008*/ 	.word	0x00000018


	//----- nvinfo : EIATTR_MIN_STACK_SIZE
	.align		4
.L_1:
        /*000c*/ 	.byte	0x04, 0x12
        /*000e*/ 	.short	(.L_3 - .L_2)
	.align		4
.L_2:
        /*0010*/ 	.word	index@(triton_poi_fused_mul_transpose_2)
        /*0014*/ 	.word	0x00000000


	//----- nvinfo : EIATTR_FRAME_SIZE
	.align		4
.L_3:
        /*0018*/ 	.byte	0x04, 0x11
        /*001a*/ 	.short	(.L_5 - .L_4)
	.align		4
.L_4:
        /*001c*/ 	.word	index@(triton_poi_fused_mul_transpose_2)
        /*0020*/ 	.word	0x00000000


	//----- nvinfo : EIATTR_MIN_STACK_SIZE
	.align		4
.L_5:
        /*0024*/ 	.byte	0x04, 0x12
        /*0026*/ 	.short	(.L_7 - .L_6)
	.align		4
.L_6:
        /*0028*/ 	.word	index@(triton_poi_fused_mul_transpose_2)
        /*002c*/ 	.word	0x00000000
.L_7:


//--------------------- .nv.info.triton_poi_fused_mul_transpose_2 --------------------------
	.section	.nv.info.triton_poi_fused_mul_transpose_2,"",@"SHT_CUDA_INFO"
	.sectionflags	@""
	.align	4


	//----- nvinfo : EIATTR_CUDA_API_VERSION
	.align		4
        /*0000*/ 	.byte	0x04, 0x37
        /*0002*/ 	.short	(.L_9 - .L_8)
.L_8:
        /*0004*/ 	.word	0x0000007c


	//----- nvinfo : EIATTR_KPARAM_INFO
	.align		4
.L_9:
        /*0008*/ 	.byte	0x04, 0x17
        /*000a*/ 	.short	(.L_11 - .L_10)
.L_10:
        /*000c*/ 	.word	0x00000000
        /*0010*/ 	.short	0x0005
        /*0012*/ 	.short	0x0024
        /*0014*/ 	.byte	0x00, 0xf0, 0x11, 0x00


	//----- nvinfo : EIATTR_KPARAM_INFO
	.align		4
.L_11:
        /*0018*/ 	.byte	0x04, 0x17
        /*001a*/ 	.short	(.L_13 - .L_12)
.L_12:
        /*001c*/ 	.word	0x00000000
        /*0020*/ 	.short	0x0004
        /*0022*/ 	.short	0x0020
        /*0024*/ 	.byte	0x00, 0xf0, 0x11, 0x00


	//----- nvinfo : EIATTR_KPARAM_INFO
	.align		4
.L_13:
        /*0028*/ 	.byte	0x04, 0x17
        /*002a*/ 	.short	(.L_15 - .L_14)
.L_14:
        /*002c*/ 	.word	0x00000000
        /*0030*/ 	.short	0x0003
        /*0032*/ 	.short	0x0018
        /*0034*/ 	.byte	0x00, 0xf4, 0x21, 0x00


	//----- nvinfo : EIATTR_KPARAM_INFO
	.align		4
.L_15:
        /*0038*/ 	.byte	0x04, 0x17
        /*003a*/ 	.short	(.L_17 - .L_16)
.L_16:
        /*003c*/ 	.word	0x00000000
        /*0040*/ 	.short	0x0002
        /*0042*/ 	.short	0x0010
        /*0044*/ 	.byte	0x00, 0xf4, 0x21, 0x00


	//----- nvinfo : EIATTR_KPARAM_INFO
	.align		4
.L_17:
        /*0048*/ 	.byte	0x04, 0x17
        /*004a*/ 	.short	(.L_19 - .L_18)
.L_18:
        /*004c*/ 	.word	0x00000000
        /*0050*/ 	.short	0x0001
        /*0052*/ 	.short	0x0008
        /*0054*/ 	.byte	0x00, 0xf4, 0x21, 0x00


	//----- nvinfo : EIATTR_KPARAM_INFO
	.align		4
.L_19:
        /*0058*/ 	.byte	0x04, 0x17
        /*005a*/ 	.short	(.L_21 - .L_20)
.L_20:
        /*005c*/ 	.word	0x00000000
        /*0060*/ 	.short	0x0000
        /*0062*/ 	.short	0x0000
        /*0064*/ 	.byte	0x00, 0xf4, 0x21, 0x00


	//----- nvinfo : EIATTR_SPARSE_MMA_MASK
	.align		4
.L_21:
        /*0068*/ 	.byte	0x03, 0x50
        /*006a*/ 	.short	0x0000


	//----- nvinfo : EIATTR_MAXREG_COUNT
	.align		4
        /*006c*/ 	.byte	0x03, 0x1b
        /*006e*/ 	.short	0x00ff


	//----- nvinfo : EIATTR_EXIT_INSTR_OFFSETS
	.align		4
        /*0070*/ 	.byte	0x04, 0x1c
        /*0072*/ 	.short	(.L_23 - .L_22)


	//   ....[0]....
.L_22:
        /*0074*/ 	.word	0x00000420


	//   ....[1]....
        /*0078*/ 	.word	0x00000440


	//----- nvinfo : EIATTR_REQNTID
	.align		4
.L_23:
        /*007c*/ 	.byte	0x04, 0x10
        /*007e*/ 	.short	(.L_25 - .L_24)
.L_24:
        /*0080*/ 	.word	0x00000020
        /*0084*/ 	.word	0x00000001
        /*0088*/ 	.word	0x00000001


	//----- nvinfo : EIATTR_CBANK_PARAM_SIZE
	.align		4
.L_25:
        /*008c*/ 	.byte	0x03, 0x19
        /*008e*/ 	.short	0x0028


	//----- nvinfo : EIATTR_PARAM_CBANK
	.align		4
        /*0090*/ 	.byte	0x04, 0x0a
        /*0092*/ 	.short	(.L_27 - .L_26)
	.align		4
.L_26:
        /*0094*/ 	.word	index@(.nv.constant0.triton_poi_fused_mul_transpose_2)
        /*0098*/ 	.short	0x0210
        /*009a*/ 	.short	0x0028


	//----- nvinfo : EIATTR_SW_WAR
	.align		4
.L_27:
        /*009c*/ 	.byte	0x04, 0x36
        /*009e*/ 	.short	(.L_29 - .L_28)
.L_28:
        /*00a0*/ 	.word	0x00000008
.L_29:


//--------------------- .nv.callgraph             --------------------------
	.section	.nv.callgraph,"",@"SHT_CUDA_CALLGRAPH"
	.align	4
	.sectionentsize	8
	.align		4
        /*0000*/ 	.word	0x00000000
	.align		4
        /*0004*/ 	.word	0xffffffff
	.align		4
        /*0008*/ 	.word	0x00000000
	.align		4
        /*000c*/ 	.word	0xfffffffe
	.align		4
        /*0010*/ 	.word	0x00000000
	.align		4
        /*0014*/ 	.word	0xfffffffd
	.align		4
        /*0018*/ 	.word	0x00000000
	.align		4
        /*001c*/ 	.word	0xfffffffc


//--------------------- .text.triton_poi_fused_mul_transpose_2 --------------------------
	.section	.text.triton_poi_fused_mul_transpose_2,"ax",@progbits
	.sectionflags	@"SHF_BARRIERS=1"
	.align	128
        .global         triton_poi_fused_mul_transpose_2
        .type           triton_poi_fused_mul_transpose_2,@function
        .size           triton_poi_fused_mul_transpose_2,(.L_x_1 - triton_poi_fused_mul_transpose_2)
        .other          triton_poi_fused_mul_transpose_2,@"STO_CUDA_ENTRY STV_DEFAULT"
triton_poi_fused_mul_transpose_2:
.text.triton_poi_fused_mul_transpose_2:
[----:B------:R-:W0:Y:S02]  /*0000*/  LDC R1, c[0x0][0x28] ;  /* 0x00000a00ff017b82 */ /* 0x000e240000000800 */
[----:B------:R-:W1:Y:S01]  /*0010*/  S2R R0, SR_CTAID.Y ;  /* 0x0000000000007919 */ /* 0x000e620000002600 */
[----:B------:R-:W2:Y:S01]  /*0020*/  LDC.64 R4, c[0x0][0x218] ;  /* 0x00008600ff047b82 */ /* 0x000ea20000000a00 */
[----:B------:R-:W-:Y:S01]  /*0030*/  ULDC.64 UR6, c[0x0][0x208] ;  /* 0x0000820000067ab9 */ /* 0x000fe20000000a00 */
[----:B------:R-:W3:Y:S01]  /*0040*/  S2R R19, SR_TID.X ;  /* 0x0000000000137919 */ /* 0x000ee20000002100 */
[----:B------:R-:W4:Y:S05]  /*0050*/  S2R R8, SR_CTAID.X ;  /* 0x0000000000087919 */ /* 0x000f2a0000002500 */
[----:B------:R-:W5:Y:S01]  /*0060*/  LDC.64 R2, c[0x0][0x210] ;  /* 0x00008400ff027b82 */ /* 0x000f620000000a00 */
[----:B-1----:R-:W-:-:S02]  /*0070*/  IMAD.SHL.U32 R0, R0, 0x10, RZ ;  /* 0x0000001000007824 */ /* 0x002fc400078e00ff */
[----:B---3--:R-:W-:Y:S01]  /*0080*/  IMAD.SHL.U32 R7, R19, 0x2, RZ ;  /* 0x0000000213077824 */ /* 0x008fe200078e00ff */
[----:B------:R-:W-:Y:S01]  /*0090*/  SHF.R.U32.HI R11, RZ, 0x3, R19 ;  /* 0x00000003ff0b7819 */ /* 0x000fe20000011613 */
[----:B----4-:R-:W-:-:S03]  /*00a0*/  IMAD.SHL.U32 R8, R8, 0x4, RZ ;  /* 0x0000000408087824 */ /* 0x010fc600078e00ff */
[----:B------:R-:W-:-:S04]  /*00b0*/  LOP3.LUT R6, R0, 0xe, R7, 0xf8, !PT ;  /* 0x0000000e00067812 */ /* 0x000fc800078ef807 */
[----:B------:R-:W-:Y:S02]  /*00c0*/  SHF.R.S32.HI R9, RZ, 0x1f, R6 ;  /* 0x0000001fff097819 */ /* 0x000fe40000011406 */
[----:B------:R-:W-:Y:S02]  /*00d0*/  ISETP.GE.AND P1, PT, R6, 0x10, PT ;  /* 0x000000100600780c */ /* 0x000fe40003f26270 */
[----:B------:R-:W-:Y:S02]  /*00e0*/  LEA.HI R10, R9, R6, RZ, 0x2 ;  /* 0x00000006090a7211 */ /* 0x000fe400078f10ff */
[----:B------:R-:W-:Y:S02]  /*00f0*/  SGXT.U32 R9, R11, 0x2 ;  /* 0x000000020b09781a */ /* 0x000fe40000000000 */
[----:B------:R-:W-:Y:S02]  /*0100*/  LOP3.LUT R13, R10, 0xfffffffc, RZ, 0xc0, !PT ;  /* 0xfffffffc0a0d7812 */ /* 0x000fe400078ec0ff */
[----:B------:R-:W-:-:S02]  /*0110*/  LOP3.LUT R11, R8, R9, RZ, 0xfc, !PT ;  /* 0x00000009080b7212 */ /* 0x000fc400078efcff */
[----:B------:R-:W-:Y:S01]  /*0120*/  SHF.R.S32.HI R10, RZ, 0x2, R10 ;  /* 0x00000002ff0a7819 */ /* 0x000fe2000001140a */
[----:B------:R-:W-:Y:S01]  /*0130*/  IMAD.IADD R13, R6, 0x1, -R13 ;  /* 0x00000001060d7824 */ /* 0x000fe200078e0a0d */
[----:B------:R-:W-:-:S03]  /*0140*/  ISETP.GE.AND P0, PT, R11, 0x4, PT ;  /* 0x000000040b00780c */ /* 0x000fc60003f06270 */
[----:B------:R-:W-:Y:S01]  /*0150*/  IMAD R10, R10, 0xc, R13 ;  /* 0x0000000c0a0a7824 */ /* 0x000fe200078e020d */
[----:B------:R-:W-:Y:S01]  /*0160*/  ISETP.LT.AND P0, PT, R6, 0x10, !P0 ;  /* 0x000000100600780c */ /* 0x000fe20004701270 */
[----:B--2---:R-:W-:Y:S01]  /*0170*/  IMAD.WIDE R4, R13, 0x4, R4 ;  /* 0x000000040d047825 */ /* 0x004fe200078e0204 */
[----:B------:R-:W-:-:S03]  /*0180*/  CS2R R12, SRZ ;  /* 0x00000000000c7805 */ /* 0x000fc6000001ff00 */
[----:B------:R-:W-:-:S04]  /*0190*/  IMAD R15, R11, 0x30, R10 ;  /* 0x000000300b0f7824 */ /* 0x000fc800078e020a */
[----:B-----5:R-:W-:Y:S01]  /*01a0*/  IMAD.WIDE R2, R15, 0x4, R2 ;  /* 0x000000040f027825 */ /* 0x020fe200078e0202 */
[----:B------:R-:W-:-:S04]  /*01b0*/  CS2R R14, SRZ ;  /* 0x00000000000e7805 */ /* 0x000fc8000001ff00 */
[----:B------:R1:W2:Y:S04]  /*01c0*/  @P0 LDG.E.EL.64 R12, desc[UR6][R2.64] ;  /* 0x00000006020c0981 */ /* 0x0002a8000c2e1b00 */
[----:B------:R3:W2:Y:S01]  /*01d0*/  @!P1 LDG.E.EL.64 R14, desc[UR6][R4.64] ;  /* 0x00000006040e9981 */ /* 0x0006a2000c2e1b00 */
[----:B------:R-:W4:Y:S01]  /*01e0*/  S2UR UR5, SR_CgaCtaId ;  /* 0x00000000000579c3 */ /* 0x000f220000008800 */
[----:B------:R-:W-:Y:S01]  /*01f0*/  IMAD.SHL.U32 R10, R19, 0x8, RZ ;  /* 0x00000008130a7824 */ /* 0x000fe200078e00ff */
[----:B------:R-:W-:-:S04]  /*0200*/  UMOV UR4, 0x400 ;  /* 0x0000040000047882 */ /* 0x000fc80000000000 */
[----:B------:R-:W-:Y:S02]  /*0210*/  LOP3.LUT R10, R10, 0x38, RZ, 0xc0, !PT ;  /* 0x000000380a0a7812 */ /* 0x000fe400078ec0ff */
[----:B------:R-:W-:Y:S01]  /*0220*/  SHF.R.U32.HI R17, RZ, 0x2, R7 ;  /* 0x00000002ff117819 */ /* 0x000fe20000011607 */
[----:B-1----:R-:W1:Y:S01]  /*0230*/  LDC.64 R2, c[0x0][0x220] ;  /* 0x00008800ff027b82 */ /* 0x002e620000000a00 */
[C---:B------:R-:W-:Y:S02]  /*0240*/  LOP3.LUT R9, R10.reuse, R9, RZ, 0xfc, !PT ;  /* 0x000000090a097212 */ /* 0x040fe400078efcff */
[C---:B------:R-:W-:Y:S02]  /*0250*/  LOP3.LUT R18, R10.reuse, 0x4, RZ, 0xfc, !PT ;  /* 0x000000040a127812 */ /* 0x040fe400078efcff */
[-C--:B------:R-:W-:Y:S02]  /*0260*/  LEA.HI R10, R10, R9.reuse, RZ, 0x1e ;  /* 0x000000090a0a7211 */ /* 0x080fe400078ff0ff */
[----:B------:R-:W-:Y:S01]  /*0270*/  LEA.HI R18, R18, R9, RZ, 0x1e ;  /* 0x0000000912127211 */ /* 0x000fe200078ff0ff */
[----:B---3--:R-:W3:Y:S01]  /*0280*/  LDC.64 R4, c[0x0][0x228] ;  /* 0x00008a00ff047b82 */ /* 0x008ee20000000a00 */
[----:B----4-:R-:W-:-:S06]  /*0290*/  UPRMT UR4, UR5, 0x654, UR4 ;  /* 0x0000065405047896 */ /* 0x010fcc0008000004 */
[----:B------:R-:W-:Y:S02]  /*02a0*/  LEA R18, R18, UR4, 0x2 ;  /* 0x0000000412127c11 */ /* 0x000fe4000f8e10ff */
[----:B------:R-:W-:Y:S02]  /*02b0*/  LOP3.LUT R16, R7, 0x3e, RZ, 0xc0, !PT ;  /* 0x0000003e07107812 */ /* 0x000fe400078ec0ff */
[----:B------:R-:W-:-:S05]  /*02c0*/  SGXT.U32 R17, R17, 0x4 ;  /* 0x000000041111781a */ /* 0x000fca0000000000 */
[----:B------:R-:W-:-:S05]  /*02d0*/  IMAD.IADD R16, R16, 0x1, R17 ;  /* 0x0000000110107824 */ /* 0x000fca00078e0211 */
[----:B------:R-:W-:Y:S02]  /*02e0*/  LEA R16, R16, UR4, 0x2 ;  /* 0x0000000410107c11 */ /* 0x000fe4000f8e10ff */
[----:B------:R-:W-:Y:S02]  /*02f0*/  SHF.R.U32.HI R9, RZ, 0x1, R19 ;  /* 0x00000001ff097819 */ /* 0x000fe40000011613 */
[----:B------:R-:W-:Y:S02]  /*0300*/  LOP3.LUT R8, R8, 0x2, R7, 0xf8, !PT ;  /* 0x0000000208087812 */ /* 0x000fe400078ef807 */
[----:B------:R-:W-:Y:S02]  /*0310*/  SGXT.U32 R9, R9, 0x4 ;  /* 0x000000040909781a */ /* 0x000fe40000000000 */
[----:B------:R-:W-:Y:S02]  /*0320*/  ISETP.GE.AND P1, PT, R8, 0x4, PT ;  /* 0x000000040800780c */ /* 0x000fe40003f26270 */
[----:B------:R-:W-:-:S04]  /*0330*/  LOP3.LUT R9, R0, R9, RZ, 0xfc, !PT ;  /* 0x0000000900097212 */ /* 0x000fc800078efcff */
[C---:B------:R-:W-:Y:S01]  /*0340*/  ISETP.LT.AND P1, PT, R9.reuse, 0x10, !P1 ;  /* 0x000000100900780c */ /* 0x040fe20004f21270 */
[----:B------:R-:W-:-:S04]  /*0350*/  IMAD R9, R9, 0x4, R8 ;  /* 0x0000000409097824 */ /* 0x000fc800078e0208 */
[----:B-1----:R-:W-:-:S04]  /*0360*/  IMAD.WIDE R2, R9, 0x4, R2 ;  /* 0x0000000409027825 */ /* 0x002fc800078e0202 */
[----:B------:R-:W-:-:S04]  /*0370*/  IMAD R11, R11, 0x10, R6 ;  /* 0x000000100b0b7824 */ /* 0x000fc800078e0206 */
[----:B---3--:R-:W-:-:S04]  /*0380*/  IMAD.WIDE R4, R11, 0x4, R4 ;  /* 0x000000040b047825 */ /* 0x008fc800078e0204 */
[----:B--2---:R-:W-:Y:S01]  /*0390*/  FADD R21, R15, R13 ;  /* 0x0000000d0f157221 */ /* 0x004fe20000000000 */
[----:B------:R-:W-:Y:S01]  /*03a0*/  FADD R20, R14, R12 ;  /* 0x0000000c0e147221 */ /* 0x000fe20000000000 */
[----:B------:R-:W-:-:S05]  /*03b0*/  LEA R13, R10, UR4, 0x2 ;  /* 0x000000040a0d7c11 */ /* 0x000fca000f8e10ff */
[----:B------:R-:W-:Y:S04]  /*03c0*/  STS [R13], R20 ;  /* 0x000000140d007388 */ /* 0x000fe80000000800 */
[----:B------:R-:W-:Y:S01]  /*03d0*/  STS [R18+0x10], R21 ;  /* 0x0000101512007388 */ /* 0x000fe20000000800 */
[----:B------:R-:W-:Y:S06]  /*03e0*/  BAR.SYNC.DEFER_BLOCKING 0x0 ;  /* 0x0000000000007b1d */ /* 0x000fec0000010000 */
[----:B------:R-:W-:Y:S04]  /*03f0*/  LDS R14, [R16] ;  /* 0x00000000100e7984 */ /* 0x000fe80000000800 */
[----:B------:R-:W1:Y:S04]  /*0400*/  LDS R15, [R16+0x4] ;  /* 0x00000400100f7984 */ /* 0x000e680000000800 */
[----:B-1----:R1:W-:Y:S01]  /*0410*/  @P1 STG.E.64 desc[UR6][R2.64], R14 ;  /* 0x0000000e02001986 */ /* 0x0023e2000c101b06 */
[----:B------:R-:W-:Y:S05]  /*0420*/  @!P0 EXIT ;  /* 0x000000000000894d */ /* 0x000fea0003800000 */
[----:B------:R-:W-:Y:S01]  /*0430*/  STG.E.64 desc[UR6][R4.64], R20 ;  /* 0x0000001404007986 */ /* 0x000fe2000c101b06 */
[----:B------:R-:W-:Y:S05]  /*0440*/  EXIT ;  /* 0x000000000000794d */ /* 0x000fea0003800000 */
.L_x_0:
[----:B------:R-:W-:-:S00]  /*0450*/  BRA `(.L_x_0) ;  /* 0xfffffffc00fc7947 */ /* 0x000fc0000383ffff */
[----:B------:R-:W-:-:S00]  /*0460*/  NOP ;  /* 0x0000000000007918 */ /* 0x000fc00000000000 */
        /* <DEDUP_REMOVED lines=9> */
.L_x_1:


//--------------------- .nv.shared.triton_poi_fused_mul_transpose_2 --------------------------
	.section	.nv.shared.triton_poi_fused_mul_transpose_2,"aw",@nobits
	.sectionflags	@""
	.align	16
	.zero		1024


//--------------------- .nv.constant0.triton_poi_fused_mul_transpose_2 --------------------------
	.section	.nv.constant0.triton_poi_fused_mul_transpose_2,"a",@progbits
	.sectionflags	@""
	.align	4
.nv.constant0.triton_poi_fused_mul_transpose_2:
	.zero		568
